	.headerflags	@"EF_CUDA_TEXMODE_UNIFIED EF_CUDA_64BIT_ADDRESS EF_CUDA_ACCELERATORS EF_CUDA_SM90 EF_CUDA_VIRTUAL_SM(EF_CUDA_SM90)"
	.elftype	@"ET_EXEC"


//--------------------- .nv.info                  --------------------------
	.section	.nv.info,"",@"SHT_CUDA_INFO"
	.align	4


	//----- nvinfo : EIATTR_REGCOUNT
	.align		4
        /*0000*/ 	.byte	0x04, 0x2f
        /*0002*/ 	.short	(.L_1 - .L_0)
	.align		4
.L_0:
        /*0004*/ 	.word	index@(triton_poi_fused_avg_pool2d_5)
        /*0008*/ 	.word	0x00000020


	//----- nvinfo : EIATTR_MIN_STACK_SIZE
	.align		4
.L_1:
        /*000c*/ 	.byte	0x04, 0x12
        /*000e*/ 	.short	(.L_3 - .L_2)
	.align		4
.L_2:
        /*0010*/ 	.word	index@(triton_poi_fused_avg_pool2d_5)
        /*0014*/ 	.word	0x00000000


	//----- nvinfo : EIATTR_FRAME_SIZE
	.align		4
.L_3:
        /*0018*/ 	.byte	0x04, 0x11
        /*001a*/ 	.short	(.L_5 - .L_4)
	.align		4
.L_4:
        /*001c*/ 	.word	index@(triton_poi_fused_avg_pool2d_5)
        /*0020*/ 	.word	0x00000000


	//----- nvinfo : EIATTR_MIN_STACK_SIZE
	.align		4
.L_5:
        /*0024*/ 	.byte	0x04, 0x12
        /*0026*/ 	.short	(.L_7 - .L_6)
	.align		4
.L_6:
        /*0028*/ 	.word	index@(triton_poi_fused_avg_pool2d_5)
        /*002c*/ 	.word	0x00000000
.L_7:


//--------------------- .nv.info.triton_poi_fused_avg_pool2d_5 --------------------------
	.section	.nv.info.triton_poi_fused_avg_pool2d_5,"",@"SHT_CUDA_INFO"
	.sectionflags	@""
	.align	4


	//----- nvinfo : EIATTR_CUDA_API_VERSION
	.align		4
        /*0000*/ 	.byte	0x04, 0x37
        /*0002*/ 	.short	(.L_9 - .L_8)
.L_8:
        /*0004*/ 	.word	0x0000007c


	//----- nvinfo : EIATTR_KPARAM_INFO
	.align		4
.L_9:
        /*0008*/ 	.byte	0x04, 0x17
        /*000a*/ 	.short	(.L_11 - .L_10)
.L_10:
        /*000c*/ 	.word	0x00000000
        /*0010*/ 	.short	0x0002
        /*0012*/ 	.short	0x0010
        /*0014*/ 	.byte	0x00, 0xf0, 0x11, 0x00


	//----- nvinfo : EIATTR_KPARAM_INFO
	.align		4
.L_11:
        /*0018*/ 	.byte	0x04, 0x17
        /*001a*/ 	.short	(.L_13 - .L_12)
.L_12:
        /*001c*/ 	.word	0x00000000
        /*0020*/ 	.short	0x0001
        /*0022*/ 	.short	0x0008
        /*0024*/ 	.byte	0x00, 0xf4, 0x21, 0x00


	//----- nvinfo : EIATTR_KPARAM_INFO
	.align		4
.L_13:
        /*0028*/ 	.byte	0x04, 0x17
        /*002a*/ 	.short	(.L_15 - .L_14)
.L_14:
        /*002c*/ 	.word	0x00000000
        /*0030*/ 	.short	0x0000
        /*0032*/ 	.short	0x0000
        /*0034*/ 	.byte	0x00, 0xf4, 0x21, 0x00


	//----- nvinfo : EIATTR_SPARSE_MMA_MASK
	.align		4
.L_15:
        /*0038*/ 	.byte	0x03, 0x50
        /*003a*/ 	.short	0x0000


	//----- nvinfo : EIATTR_MAXREG_COUNT
	.align		4
        /*003c*/ 	.byte	0x03, 0x1b
        /*003e*/ 	.short	0x00ff


	//----- nvinfo : EIATTR_EXIT_INSTR_OFFSETS
	.align		4
        /*0040*/ 	.byte	0x04, 0x1c
        /*0042*/ 	.short	(.L_17 - .L_16)


	//   ....[0]....
.L_16:
        /*0044*/ 	.word	0x00001760


	//----- nvinfo : EIATTR_REQNTID
	.align		4
.L_17:
        /*0048*/ 	.byte	0x04, 0x10
        /*004a*/ 	.short	(.L_19 - .L_18)
.L_18:
        /*004c*/ 	.word	0x00000080
        /*0050*/ 	.word	0x00000001
        /*0054*/ 	.word	0x00000001


	//----- nvinfo : EIATTR_CBANK_PARAM_SIZE
	.align		4
.L_19:
        /*0058*/ 	.byte	0x03, 0x19
        /*005a*/ 	.short	0x0014


	//----- nvinfo : EIATTR_PARAM_CBANK
	.align		4
        /*005c*/ 	.byte	0x04, 0x0a
        /*005e*/ 	.short	(.L_21 - .L_20)
	.align		4
.L_20:
        /*0060*/ 	.word	index@(.nv.constant0.triton_poi_fused_avg_pool2d_5)
        /*0064*/ 	.short	0x0210
        /*0066*/ 	.short	0x0014


	//----- nvinfo : EIATTR_SW_WAR
	.align		4
.L_21:
        /*0068*/ 	.byte	0x04, 0x36
        /*006a*/ 	.short	(.L_23 - .L_22)
.L_22:
        /*006c*/ 	.word	0x00000008
.L_23:


//--------------------- .nv.callgraph             --------------------------
	.section	.nv.callgraph,"",@"SHT_CUDA_CALLGRAPH"
	.align	4
	.sectionentsize	8
	.align		4
        /*0000*/ 	.word	0x00000000
	.align		4
        /*0004*/ 	.word	0xffffffff
	.align		4
        /*0008*/ 	.word	0x00000000
	.align		4
        /*000c*/ 	.word	0xfffffffe
	.align		4
        /*0010*/ 	.word	0x00000000
	.align		4
        /*0014*/ 	.word	0xfffffffd
	.align		4
        /*0018*/ 	.word	0x00000000
	.align		4
        /*001c*/ 	.word	0xfffffffc


//--------------------- .text.triton_poi_fused_avg_pool2d_5 --------------------------
	.section	.text.triton_poi_fused_avg_pool2d_5,"ax",@progbits
	.align	128
        .global         triton_poi_fused_avg_pool2d_5
        .type           triton_poi_fused_avg_pool2d_5,@function
        .size           triton_poi_fused_avg_pool2d_5,(.L_x_1 - triton_poi_fused_avg_pool2d_5)
        .other          triton_poi_fused_avg_pool2d_5,@"STO_CUDA_ENTRY STV_DEFAULT"
triton_poi_fused_avg_pool2d_5:
.text.triton_poi_fused_avg_pool2d_5:
[----:B------:R-:W-:Y:S01]  /*0000*/  LDC R1, c[0x0][0x28] ;  /* 0x00000a00ff017b82 */ /* 0x000fe20000000800 */
[----:B------:R-:W1:Y:S07]  /*0010*/  S2R R0, SR_TID.X ;  /* 0x0000000000007919 */ /* 0x000e6e0000002100 */
[----:B------:R-:W2:Y:S01]  /*0020*/  LDC.64 R24, c[0x0][0x210] ;  /* 0x00008400ff187b82 */ /* 0x000ea20000000a00 */
[----:B------:R-:W-:Y:S01]  /*0030*/  ULDC.64 UR4, c[0x0][0x208] ;  /* 0x0000820000047ab9 */ /* 0x000fe20000000a00 */
[----:B------:R-:W3:Y:S01]  /*0040*/  S2R R3, SR_CTAID.X ;  /* 0x0000000000037919 */ /* 0x000ee20000002500 */
[----:B-1----:R-:W-:-:S05]  /*0050*/  IMAD.SHL.U32 R0, R0, 0x4, RZ ;  /* 0x0000000400007824 */ /* 0x002fca00078e00ff */
[----:B------:R-:W-:-:S05]  /*0060*/  LOP3.LUT R0, R0, 0x1fc, RZ, 0xc0, !PT ;  /* 0x000001fc00007812 */ /* 0x000fca00078ec0ff */
[----:B---3--:R-:W-:-:S04]  /*0070*/  IMAD R22, R3, 0x400, R0 ;  /* 0x0000040003167824 */ /* 0x008fc800078e0200 */
[----:B------:R-:W-:-:S04]  /*0080*/  IMAD.HI R20, R22, 0x2aaaaaab, RZ ;  /* 0x2aaaaaab16147827 */ /* 0x000fc800078e02ff */
[C---:B------:R-:W-:Y:S01]  /*0090*/  VIADD R0, R22.reuse, 0x200 ;  /* 0x0000020016007836 */ /* 0x040fe20000000000 */
[----:B------:R-:W-:Y:S01]  /*00a0*/  SHF.R.U32.HI R3, RZ, 0x1f, R20 ;  /* 0x0000001fff037819 */ /* 0x000fe20000011614 */
[----:B------:R-:W-:Y:S02]  /*00b0*/  VIADD R15, R22, 0xffff9e80 ;  /* 0xffff9e80160f7836 */ /* 0x000fe40000000000 */
[----:B------:R-:W-:Y:S01]  /*00c0*/  IMAD.HI R4, R0, 0x2aaaaaab, RZ ;  /* 0x2aaaaaab00047827 */ /* 0x000fe200078e02ff */
[CC--:B------:R-:W-:Y:S02]  /*00d0*/  LEA.HI.SX32 R2, R20.reuse, R3.reuse, 0x1a ;  /* 0x0000000314027211 */ /* 0x0c0fe400078fd2ff */
[----:B------:R-:W-:Y:S01]  /*00e0*/  LEA.HI.SX32 R20, R20, R3, 0x14 ;  /* 0x0000000314147211 */ /* 0x000fe200078fa2ff */
[----:B------:R-:W-:Y:S01]  /*00f0*/  VIADD R29, R22, 0xffffa000 ;  /* 0xffffa000161d7836 */ /* 0x000fe20000000000 */
[----:B------:R-:W-:Y:S01]  /*0100*/  LEA.HI R3, R2, R2, RZ, 0x6 ;  /* 0x0000000202037211 */ /* 0x000fe200078f30ff */
[----:B--2---:R-:W-:Y:S01]  /*0110*/  IMAD.WIDE R14, R15, 0x4, R24 ;  /* 0x000000040f0e7825 */ /* 0x004fe200078e0218 */
[----:B------:R-:W-:-:S02]  /*0120*/  LEA.HI R0, R20, R20, RZ, 0x6 ;  /* 0x0000001414007211 */ /* 0x000fc400078f30ff */
[----:B------:R-:W-:Y:S02]  /*0130*/  LOP3.LUT R3, R3, 0xffffffc0, RZ, 0xc0, !PT ;  /* 0xffffffc003037812 */ /* 0x000fe400078ec0ff */
[----:B------:R-:W-:Y:S02]  /*0140*/  SHF.R.U32.HI R7, RZ, 0x1f, R4 ;  /* 0x0000001fff077819 */ /* 0x000fe40000011604 */
[----:B------:R-:W-:Y:S01]  /*0150*/  LOP3.LUT R5, R0, 0xffffffc0, RZ, 0xc0, !PT ;  /* 0xffffffc000057812 */ /* 0x000fe200078ec0ff */
[----:B------:R-:W-:Y:S01]  /*0160*/  IMAD.IADD R3, R2, 0x1, -R3 ;  /* 0x0000000102037824 */ /* 0x000fe200078e0a03 */
[CC--:B------:R-:W-:Y:S02]  /*0170*/  LEA.HI.SX32 R2, R4.reuse, R7.reuse, 0x1a ;  /* 0x0000000704027211 */ /* 0x0c0fe400078fd2ff */
[----:B------:R-:W-:Y:S01]  /*0180*/  LEA.HI.SX32 R21, R4, R7, 0x14 ;  /* 0x0000000704157211 */ /* 0x000fe200078fa2ff */
[----:B------:R-:W-:Y:S01]  /*0190*/  IMAD.IADD R0, R20, 0x1, -R5 ;  /* 0x0000000114007824 */ /* 0x000fe200078e0a05 */
[----:B------:R-:W-:-:S02]  /*01a0*/  ISETP.GT.AND P1, PT, R3, RZ, PT ;  /* 0x000000ff0300720c */ /* 0x000fc40003f24270 */
[----:B------:R-:W-:Y:S02]  /*01b0*/  CS2R R4, SRZ ;  /* 0x0000000000047805 */ /* 0x000fe4000001ff00 */
[----:B------:R-:W-:Y:S02]  /*01c0*/  LEA.HI R8, R2, R2, RZ, 0x6 ;  /* 0x0000000202087211 */ /* 0x000fe400078f30ff */
[----:B------:R-:W-:Y:S02]  /*01d0*/  CS2R R6, SRZ ;  /* 0x0000000000067805 */ /* 0x000fe4000001ff00 */
[----:B------:R-:W-:Y:S02]  /*01e0*/  ISETP.GT.AND P2, PT, R3, -0x1, PT ;  /* 0xffffffff0300780c */ /* 0x000fe40003f44270 */
[----:B------:R-:W-:Y:S02]  /*01f0*/  LEA.HI R10, R21, R21, RZ, 0x6 ;  /* 0x00000015150a7211 */ /* 0x000fe400078f30ff */
[----:B------:R-:W-:-:S02]  /*0200*/  ISETP.GT.AND P5, PT, R0, RZ, P1 ;  /* 0x000000ff0000720c */ /* 0x000fc40000fa4270 */
[----:B------:R-:W-:Y:S02]  /*0210*/  LOP3.LUT R9, R8, 0xffffffc0, RZ, 0xc0, !PT ;  /* 0xffffffc008097812 */ /* 0x000fe400078ec0ff */
[----:B------:R-:W-:Y:S02]  /*0220*/  ISETP.GT.AND P2, PT, R0, RZ, P2 ;  /* 0x000000ff0000720c */ /* 0x000fe40001744270 */
[----:B------:R-:W-:Y:S01]  /*0230*/  LOP3.LUT R10, R10, 0xffffffc0, RZ, 0xc0, !PT ;  /* 0xffffffc00a0a7812 */ /* 0x000fe200078ec0ff */
[----:B------:R-:W-:Y:S01]  /*0240*/  IMAD.IADD R2, R2, 0x1, -R9 ;  /* 0x0000000102027824 */ /* 0x000fe200078e0a09 */
[----:B------:R-:W-:Y:S01]  /*0250*/  CS2R R8, SRZ ;  /* 0x0000000000087805 */ /* 0x000fe2000001ff00 */
[----:B------:R-:W-:-:S04]  /*0260*/  IMAD.WIDE R28, R29, 0x4, R24 ;  /* 0x000000041d1c7825 */ /* 0x000fc800078e0218 */
[----:B------:R-:W-:Y:S01]  /*0270*/  IMAD.IADD R21, R21, 0x1, -R10 ;  /* 0x0000000115157824 */ /* 0x000fe200078e0a0a */
[----:B------:R-:W-:Y:S02]  /*0280*/  CS2R R10, SRZ ;  /* 0x00000000000a7805 */ /* 0x000fe4000001ff00 */
[C---:B------:R-:W-:Y:S01]  /*0290*/  ISETP.GT.AND P0, PT, R2.reuse, RZ, PT ;  /* 0x000000ff0200720c */ /* 0x040fe20003f04270 */
[----:B------:R1:W2:Y:S01]  /*02a0*/  @P5 LDG.E.128 R4, desc[UR4][R14.64] ;  /* 0x000000040e045981 */ /* 0x0002a2000c1e1d00 */
[----:B------:R-:W-:Y:S01]  /*02b0*/  ISETP.GT.AND P3, PT, R2, -0x1, PT ;  /* 0xffffffff0200780c */ /* 0x000fe20003f64270 */
[----:B------:R-:W-:Y:S01]  /*02c0*/  VIADD R27, R22, 0xffffa080 ;  /* 0xffffa080161b7836 */ /* 0x000fe20000000000 */
[C---:B------:R-:W-:Y:S01]  /*02d0*/  ISETP.GT.AND P4, PT, R21.reuse, RZ, P0 ;  /* 0x000000ff1500720c */ /* 0x040fe20000784270 */
[----:B------:R-:W3:Y:S01]  /*02e0*/  @P2 LDG.E.128 R8, desc[UR4][R28.64] ;  /* 0x000000041c082981 */ /* 0x000ee2000c1e1d00 */
[----:B------:R-:W-:Y:S02]  /*02f0*/  ISETP.GT.AND P3, PT, R21, RZ, P3 ;  /* 0x000000ff1500720c */ /* 0x000fe40001f64270 */
[----:B------:R-:W-:Y:S01]  /*0300*/  CS2R R12, SRZ ;  /* 0x00000000000c7805 */ /* 0x000fe2000001ff00 */
[----:B------:R-:W-:Y:S01]  /*0310*/  IMAD.WIDE R26, R27, 0x4, R24 ;  /* 0x000000041b1a7825 */ /* 0x000fe200078e0218 */
[----:B-1----:R-:W-:-:S03]  /*0320*/  CS2R R14, SRZ ;  /* 0x00000000000e7805 */ /* 0x002fc6000001ff00 */
[----:B------:R-:W-:Y:S01]  /*0330*/  VIADD R23, R22, 0xffffa200 ;  /* 0xffffa20016177836 */ /* 0x000fe20000000000 */
[----:B------:R-:W-:Y:S02]  /*0340*/  CS2R R16, SRZ ;  /* 0x0000000000107805 */ /* 0x000fe4000001ff00 */
[----:B------:R-:W-:Y:S01]  /*0350*/  CS2R R18, SRZ ;  /* 0x0000000000127805 */ /* 0x000fe2000001ff00 */
[----:B------:R1:W4:Y:S02]  /*0360*/  @P4 LDG.E.128 R12, desc[UR4][R26.64] ;  /* 0x000000041a0c4981 */ /* 0x000324000c1e1d00 */
[----:B-1----:R-:W-:-:S05]  /*0370*/  IMAD.WIDE R26, R23, 0x4, R24 ;  /* 0x00000004171a7825 */ /* 0x002fca00078e0218 */
[----:B------:R1:W5:Y:S01]  /*0380*/  @P3 LDG.E.128 R16, desc[UR4][R26.64] ;  /* 0x000000041a103981 */ /* 0x000362000c1e1d00 */
[----:B--2---:R-:W-:Y:S02]  /*0390*/  SEL R4, R4, RZ, P5 ;  /* 0x000000ff04047207 */ /* 0x004fe40002800000 */
[----:B---3--:R-:W-:-:S05]  /*03a0*/  SEL R23, R8, RZ, P2 ;  /* 0x000000ff08177207 */ /* 0x008fca0001000000 */
[----:B------:R-:W-:Y:S01]  /*03b0*/  FADD R8, R4, R23 ;  /* 0x0000001704087221 */ /* 0x000fe20000000000 */
[----:B------:R-:W-:Y:S01]  /*03c0*/  VIADD R23, R3, 0x1 ;  /* 0x0000000103177836 */ /* 0x000fe20000000000 */
[----:B------:R-:W-:Y:S02]  /*03d0*/  SEL R29, R10, RZ, P2 ;  /* 0x000000ff0a1d7207 */ /* 0x000fe40001000000 */
[----:B------:R-:W-:Y:S02]  /*03e0*/  SEL R4, R9, RZ, P2 ;  /* 0x000000ff09047207 */ /* 0x000fe40001000000 */
[----:B------:R-:W-:Y:S02]  /*03f0*/  SEL R10, R11, RZ, P2 ;  /* 0x000000ff0b0a7207 */ /* 0x000fe40001000000 */
[----:B------:R-:W-:Y:S02]  /*0400*/  ISETP.GE.U32.AND P2, PT, R23, 0x40, PT ;  /* 0x000000401700780c */ /* 0x000fe40003f46070 */
[----:B------:R-:W-:-:S02]  /*0410*/  SEL R5, R5, RZ, P5 ;  /* 0x000000ff05057207 */ /* 0x000fc40002800000 */
[----:B------:R-:W-:Y:S02]  /*0420*/  SEL R6, R6, RZ, P5 ;  /* 0x000000ff06067207 */ /* 0x000fe40002800000 */
[----:B------:R-:W-:Y:S02]  /*0430*/  SEL R7, R7, RZ, P5 ;  /* 0x000000ff07077207 */ /* 0x000fe40002800000 */
[----:B------:R-:W-:Y:S01]  /*0440*/  ISETP.GT.AND P5, PT, R0, RZ, !P2 ;  /* 0x000000ff0000720c */ /* 0x000fe200057a4270 */
[----:B------:R-:W-:Y:S02]  /*0450*/  VIADD R11, R22, 0xffffa180 ;  /* 0xffffa180160b7836 */ /* 0x000fe40000000000 */
[----:B------:R-:W-:Y:S01]  /*0460*/  FADD R9, R5, R4 ;  /* 0x0000000405097221 */ /* 0x000fe20000000000 */
[----:B-1----:R-:W-:Y:S01]  /*0470*/  FADD R26, R6, R29 ;  /* 0x0000001d061a7221 */ /* 0x002fe20000000000 */
[----:B------:R-:W-:Y:S02]  /*0480*/  CS2R R4, SRZ ;  /* 0x0000000000047805 */ /* 0x000fe4000001ff00 */
[----:B-----5:R-:W-:Y:S01]  /*0490*/  SEL R27, R16, RZ, P3 ;  /* 0x000000ff101b7207 */ /* 0x020fe20001800000 */
[----:B------:R-:W-:Y:S01]  /*04a0*/  FADD R16, R7, R10 ;  /* 0x0000000a07107221 */ /* 0x000fe20000000000 */
[----:B------:R-:W-:Y:S01]  /*04b0*/  CS2R R6, SRZ ;  /* 0x0000000000067805 */ /* 0x000fe2000001ff00 */
[----:B------:R-:W-:-:S05]  /*04c0*/  IMAD.WIDE R10, R11, 0x4, R24 ;  /* 0x000000040b0a7825 */ /* 0x000fca00078e0218 */
[----:B------:R1:W2:Y:S01]  /*04d0*/  @P5 LDG.E.128 R4, desc[UR4][R10.64] ;  /* 0x000000040a045981 */ /* 0x0002a2000c1e1d00 */
[----:B----4-:R-:W-:-:S05]  /*04e0*/  SEL R12, R12, RZ, P4 ;  /* 0x000000ff0c0c7207 */ /* 0x010fca0002000000 */
[----:B------:R-:W-:Y:S01]  /*04f0*/  FADD R27, R12, R27 ;  /* 0x0000001b0c1b7221 */ /* 0x000fe20000000000 */
[----:B------:R-:W-:Y:S02]  /*0500*/  SEL R12, R13, RZ, P4 ;  /* 0x000000ff0d0c7207 */ /* 0x000fe40002000000 */
[----:B------:R-:W-:-:S05]  /*0510*/  SEL R13, R17, RZ, P3 ;  /* 0x000000ff110d7207 */ /* 0x000fca0001800000 */
[----:B------:R-:W-:Y:S01]  /*0520*/  FADD R13, R12, R13 ;  /* 0x0000000d0c0d7221 */ /* 0x000fe20000000000 */
[----:B------:R-:W-:Y:S01]  /*0530*/  VIADD R12, R2, 0x1 ;  /* 0x00000001020c7836 */ /* 0x000fe20000000000 */
[----:B------:R-:W-:Y:S02]  /*0540*/  SEL R28, R14, RZ, P4 ;  /* 0x000000ff0e1c7207 */ /* 0x000fe40002000000 */
[----:B------:R-:W-:Y:S02]  /*0550*/  SEL R17, R15, RZ, P4 ;  /* 0x000000ff0f117207 */ /* 0x000fe40002000000 */
[----:B------:R-:W-:Y:S02]  /*0560*/  SEL R15, R18, RZ, P3 ;  /* 0x000000ff120f7207 */ /* 0x000fe40001800000 */
[----:B------:R-:W-:Y:S02]  /*0570*/  SEL R14, R19, RZ, P3 ;  /* 0x000000ff130e7207 */ /* 0x000fe40001800000 */
[----:B------:R-:W-:-:S04]  /*0580*/  ISETP.GE.U32.AND P3, PT, R12, 0x40, PT ;  /* 0x000000400c00780c */ /* 0x000fc80003f66070 */
[----:B------:R-:W-:Y:S01]  /*0590*/  ISETP.GT.AND P4, PT, R21, RZ, !P3 ;  /* 0x000000ff1500720c */ /* 0x000fe20005f84270 */
[----:B------:R-:W-:Y:S01]  /*05a0*/  FADD R14, R17, R14 ;  /* 0x0000000e110e7221 */ /* 0x000fe20000000000 */
[----:B-1----:R-:W-:Y:S02]  /*05b0*/  CS2R R10, SRZ ;  /* 0x00000000000a7805 */ /* 0x002fe4000001ff00 */
[----:B--2---:R-:W-:Y:S02]  /*05c0*/  SEL R19, R4, RZ, P5 ;  /* 0x000000ff04137207 */ /* 0x004fe40002800000 */
[----:B------:R-:W-:Y:S01]  /*05d0*/  SEL R18, R5, RZ, P5 ;  /* 0x000000ff05127207 */ /* 0x000fe20002800000 */
[----:B------:R-:W-:Y:S02]  /*05e0*/  VIADD R5, R22, 0xffffa380 ;  /* 0xffffa38016057836 */ /* 0x000fe40000000000 */
[----:B------:R-:W-:Y:S02]  /*05f0*/  FADD R17, R8, R19 ;  /* 0x0000001308117221 */ /* 0x000fe40000000000 */
[----:B------:R-:W-:Y:S01]  /*0600*/  FADD R18, R9, R18 ;  /* 0x0000001209127221 */ /* 0x000fe20000000000 */
[----:B------:R-:W-:Y:S01]  /*0610*/  CS2R R8, SRZ ;  /* 0x0000000000087805 */ /* 0x000fe2000001ff00 */
[----:B------:R-:W-:-:S05]  /*0620*/  IMAD.WIDE R4, R5, 0x4, R24 ;  /* 0x0000000405047825 */ /* 0x000fca00078e0218 */
[----:B------:R1:W2:Y:S01]  /*0630*/  @P4 LDG.E.128 R8, desc[UR4][R4.64] ;  /* 0x0000000404084981 */ /* 0x0002a2000c1e1d00 */
[----:B------:R-:W-:Y:S02]  /*0640*/  SEL R19, R6, RZ, P5 ;  /* 0x000000ff06137207 */ /* 0x000fe40002800000 */
[----:B------:R-:W-:Y:S02]  /*0650*/  ISETP.GT.AND P1, PT, R0, -0x1, P1 ;  /* 0xffffffff0000780c */ /* 0x000fe40000f24270 */
[----:B------:R-:W-:Y:S01]  /*0660*/  SEL R7, R7, RZ, P5 ;  /* 0x000000ff07077207 */ /* 0x000fe20002800000 */
[----:B------:R-:W-:Y:S01]  /*0670*/  VIADD R29, R22, 0xfffffe80 ;  /* 0xfffffe80161d7836 */ /* 0x000fe20000000000 */
[----:B------:R-:W-:Y:S01]  /*0680*/  ISETP.GT.AND P0, PT, R21, -0x1, P0 ;  /* 0xffffffff1500780c */ /* 0x000fe20000704270 */
[----:B------:R-:W-:Y:S02]  /*0690*/  FADD R15, R28, R15 ;  /* 0x0000000f1c0f7221 */ /* 0x000fe40000000000 */
[----:B------:R-:W-:Y:S01]  /*06a0*/  FADD R16, R16, R7 ;  /* 0x0000000710107221 */ /* 0x000fe20000000000 */
[----:B-1----:R-:W-:Y:S01]  /*06b0*/  CS2R R4, SRZ ;  /* 0x0000000000047805 */ /* 0x002fe2000001ff00 */
[----:B------:R-:W-:Y:S01]  /*06c0*/  IMAD.WIDE R28, R29, 0x4, R24 ;  /* 0x000000041d1c7825 */ /* 0x000fe200078e0218 */
[----:B--2---:R-:W-:-:S02]  /*06d0*/  SEL R6, R9, RZ, P4 ;  /* 0x000000ff09067207 */ /* 0x004fc40002000000 */
[----:B------:R-:W-:Y:S02]  /*06e0*/  SEL R8, R8, RZ, P4 ;  /* 0x000000ff08087207 */ /* 0x000fe40002000000 */
[----:B------:R-:W-:Y:S01]  /*06f0*/  SEL R10, R10, RZ, P4 ;  /* 0x000000ff0a0a7207 */ /* 0x000fe20002000000 */
[----:B------:R-:W-:Y:S01]  /*0700*/  FADD R13, R13, R6 ;  /* 0x000000060d0d7221 */ /* 0x000fe20000000000 */
[----:B------:R-:W-:Y:S02]  /*0710*/  CS2R R6, SRZ ;  /* 0x0000000000067805 */ /* 0x000fe4000001ff00 */
[----:B------:R-:W-:Y:S01]  /*0720*/  SEL R11, R11, RZ, P4 ;  /* 0x000000ff0b0b7207 */ /* 0x000fe20002000000 */
[----:B------:R-:W-:Y:S01]  /*0730*/  FADD R27, R27, R8 ;  /* 0x000000081b1b7221 */ /* 0x000fe20000000000 */
[----:B------:R-:W-:Y:S01]  /*0740*/  FADD R15, R15, R10 ;  /* 0x0000000a0f0f7221 */ /* 0x000fe20000000000 */
[----:B------:R-:W-:Y:S02]  /*0750*/  CS2R R8, SRZ ;  /* 0x0000000000087805 */ /* 0x000fe4000001ff00 */
[----:B------:R-:W-:Y:S01]  /*0760*/  FADD R14, R14, R11 ;  /* 0x0000000b0e0e7221 */ /* 0x000fe20000000000 */
[----:B------:R1:W2:Y:S01]  /*0770*/  @P1 LDG.E.128 R4, desc[UR4][R28.64] ;  /* 0x000000041c041981 */ /* 0x0002a2000c1e1d00 */
[----:B------:R-:W-:Y:S01]  /*0780*/  CS2R R10, SRZ ;  /* 0x00000000000a7805 */ /* 0x000fe2000001ff00 */
[----:B-1----:R-:W-:-:S05]  /*0790*/  IMAD.WIDE R28, R22, 0x4, R24 ;  /* 0x00000004161c7825 */ /* 0x002fca00078e0218 */
[----:B------:R-:W3:Y:S01]  /*07a0*/  @P0 LDG.E.128 R8, desc[UR4][R28.64+0x200] ;  /* 0x000200041c080981 */ /* 0x000ee2000c1e1d00 */
[----:B------:R-:W-:Y:S01]  /*07b0*/  FADD R26, R26, R19 ;  /* 0x000000131a1a7221 */ /* 0x000fe20000000000 */
[----:B--2---:R-:W-:Y:S02]  /*07c0*/  SEL R4, R4, RZ, P1 ;  /* 0x000000ff04047207 */ /* 0x004fe40000800000 */
[----:B------:R-:W-:-:S03]  /*07d0*/  SEL R5, R5, RZ, P1 ;  /* 0x000000ff05057207 */ /* 0x000fc60000800000 */
[----:B------:R-:W-:Y:S01]  /*07e0*/  FADD R17, R17, R4 ;  /* 0x0000000411117221 */ /* 0x000fe20000000000 */
[----:B------:R-:W-:Y:S01]  /*07f0*/  LOP3.LUT R4, R0, R3, RZ, 0xfc, !PT ;  /* 0x0000000300047212 */ /* 0x000fe200078efcff */
[----:B------:R-:W-:Y:S01]  /*0800*/  FADD R18, R18, R5 ;  /* 0x0000000512127221 */ /* 0x000fe20000000000 */
[----:B------:R-:W-:Y:S02]  /*0810*/  SEL R5, R6, RZ, P1 ;  /* 0x000000ff06057207 */ /* 0x000fe40000800000 */
[----:B------:R-:W-:Y:S02]  /*0820*/  ISETP.GT.AND P4, PT, R4, -0x1, PT ;  /* 0xffffffff0400780c */ /* 0x000fe40003f84270 */
[----:B---3--:R-:W-:Y:S02]  /*0830*/  SEL R8, R8, RZ, P0 ;  /* 0x000000ff08087207 */ /* 0x008fe40000000000 */
[----:B------:R-:W-:Y:S02]  /*0840*/  SEL R7, R7, RZ, P1 ;  /* 0x000000ff07077207 */ /* 0x000fe40000800000 */
[----:B------:R-:W-:Y:S01]  /*0850*/  SEL R4, R9, RZ, P0 ;  /* 0x000000ff09047207 */ /* 0x000fe20000000000 */
[----:B------:R-:W-:Y:S01]  /*0860*/  FADD R27, R27, R8 ;  /* 0x000000081b1b7221 */ /* 0x000fe20000000000 */
[----:B------:R-:W-:Y:S01]  /*0870*/  LOP3.LUT R8, R21, R2, RZ, 0xfc, !PT ;  /* 0x0000000215087212 */ /* 0x000fe200078efcff */
[----:B------:R-:W-:Y:S01]  /*0880*/  FADD R26, R26, R5 ;  /* 0x000000051a1a7221 */ /* 0x000fe20000000000 */
[----:B------:R-:W-:Y:S01]  /*0890*/  FADD R16, R16, R7 ;  /* 0x0000000710107221 */ /* 0x000fe20000000000 */
[----:B------:R-:W-:Y:S01]  /*08a0*/  FADD R13, R13, R4 ;  /* 0x000000040d0d7221 */ /* 0x000fe20000000000 */
[----:B------:R-:W-:-:S02]  /*08b0*/  ISETP.GT.AND P1, PT, R8, -0x1, PT ;  /* 0xffffffff0800780c */ /* 0x000fc40003f24270 */
[----:B------:R-:W-:Y:S02]  /*08c0*/  CS2R R4, SRZ ;  /* 0x0000000000047805 */ /* 0x000fe4000001ff00 */
[----:B------:R-:W-:Y:S02]  /*08d0*/  CS2R R6, SRZ ;  /* 0x0000000000067805 */ /* 0x000fe4000001ff00 */
[----:B------:R-:W-:Y:S02]  /*08e0*/  SEL R10, R10, RZ, P0 ;  /* 0x000000ff0a0a7207 */ /* 0x000fe40000000000 */
[----:B------:R-:W-:Y:S02]  /*08f0*/  SEL R11, R11, RZ, P0 ;  /* 0x000000ff0b0b7207 */ /* 0x000fe40000000000 */
[----:B------:R-:W-:Y:S01]  /*0900*/  CS2R R8, SRZ ;  /* 0x0000000000087805 */ /* 0x000fe2000001ff00 */
[----:B------:R-:W-:Y:S01]  /*0910*/  FADD R15, R15, R10 ;  /* 0x0000000a0f0f7221 */ /* 0x000fe20000000000 */
[----:B------:R-:W2:Y:S01]  /*0920*/  @P4 LDG.E.128 R4, desc[UR4][R28.64] ;  /* 0x000000041c044981 */ /* 0x000ea2000c1e1d00 */
[----:B------:R-:W-:Y:S01]  /*0930*/  FADD R14, R14, R11 ;  /* 0x0000000b0e0e7221 */ /* 0x000fe20000000000 */
[----:B------:R-:W-:-:S06]  /*0940*/  CS2R R10, SRZ ;  /* 0x00000000000a7805 */ /* 0x000fcc000001ff00 */
[----:B------:R-:W3:Y:S01]  /*0950*/  @P1 LDG.E.128 R8, desc[UR4][R28.64+0x800] ;  /* 0x000800041c081981 */ /* 0x000ee2000c1e1d00 */
[----:B------:R-:W-:Y:S02]  /*0960*/  ISETP.GT.AND P2, PT, R0, -0x1, !P2 ;  /* 0xffffffff0000780c */ /* 0x000fe40005744270 */
[----:B--2---:R-:W-:Y:S02]  /*0970*/  SEL R4, R4, RZ, P4 ;  /* 0x000000ff04047207 */ /* 0x004fe40002000000 */
[----:B------:R-:W-:Y:S02]  /*0980*/  SEL R5, R5, RZ, P4 ;  /* 0x000000ff05057207 */ /* 0x000fe40002000000 */
[----:B------:R-:W-:Y:S01]  /*0990*/  SEL R7, R7, RZ, P4 ;  /* 0x000000ff07077207 */ /* 0x000fe20002000000 */
[----:B------:R-:W-:Y:S02]  /*09a0*/  FADD R17, R17, R4 ;  /* 0x0000000411117221 */ /* 0x000fe40000000000 */
[----:B------:R-:W-:Y:S01]  /*09b0*/  FADD R18, R18, R5 ;  /* 0x0000000512127221 */ /* 0x000fe20000000000 */
[----:B------:R-:W-:-:S02]  /*09c0*/  SEL R5, R6, RZ, P4 ;  /* 0x000000ff06057207 */ /* 0x000fc40002000000 */
[----:B---3--:R-:W-:Y:S01]  /*09d0*/  SEL R4, R9, RZ, P1 ;  /* 0x000000ff09047207 */ /* 0x008fe20000800000 */
[----:B------:R-:W-:Y:S01]  /*09e0*/  FADD R16, R16, R7 ;  /* 0x0000000710107221 */ /* 0x000fe20000000000 */
[----:B------:R-:W-:Y:S01]  /*09f0*/  CS2R R6, SRZ ;  /* 0x0000000000067805 */ /* 0x000fe2000001ff00 */
[----:B------:R-:W-:Y:S02]  /*0a00*/  FADD R26, R26, R5 ;  /* 0x000000051a1a7221 */ /* 0x000fe40000000000 */
[----:B------:R-:W-:Y:S01]  /*0a10*/  FADD R19, R13, R4 ;  /* 0x000000040d137221 */ /* 0x000fe20000000000 */
[----:B------:R-:W-:-:S06]  /*0a20*/  CS2R R4, SRZ ;  /* 0x0000000000047805 */ /* 0x000fcc000001ff00 */
[----:B------:R-:W2:Y:S01]  /*0a30*/  @P2 LDG.E.128 R4, desc[UR4][R28.64+0x600] ;  /* 0x000600041c042981 */ /* 0x000ea2000c1e1d00 */
[----:B------:R-:W-:Y:S02]  /*0a40*/  ISETP.GT.AND P3, PT, R21, -0x1, !P3 ;  /* 0xffffffff1500780c */ /* 0x000fe40005f64270 */
[----:B------:R-:W-:Y:S02]  /*0a50*/  SEL R8, R8, RZ, P1 ;  /* 0x000000ff08087207 */ /* 0x000fe40000800000 */
[----:B------:R-:W-:Y:S02]  /*0a60*/  SEL R10, R10, RZ, P1 ;  /* 0x000000ff0a0a7207 */ /* 0x000fe40000800000 */
[----:B------:R-:W-:Y:S01]  /*0a70*/  SEL R11, R11, RZ, P1 ;  /* 0x000000ff0b0b7207 */ /* 0x000fe20000800000 */
[----:B------:R-:W-:Y:S01]  /*0a80*/  FADD R27, R27, R8 ;  /* 0x000000081b1b7221 */ /* 0x000fe20000000000 */
[----:B------:R-:W-:Y:S01]  /*0a90*/  CS2R R8, SRZ ;  /* 0x0000000000087805 */ /* 0x000fe2000001ff00 */
[----:B------:R-:W-:-:S02]  /*0aa0*/  FADD R15, R15, R10 ;  /* 0x0000000a0f0f7221 */ /* 0x000fc40000000000 */
[----:B------:R-:W-:Y:S01]  /*0ab0*/  FADD R14, R14, R11 ;  /* 0x0000000b0e0e7221 */ /* 0x000fe20000000000 */
[----:B------:R-:W-:Y:S02]  /*0ac0*/  CS2R R10, SRZ ;  /* 0x00000000000a7805 */ /* 0x000fe4000001ff00 */
[----:B--2---:R-:W-:Y:S02]  /*0ad0*/  SEL R5, R5, RZ, P2 ;  /* 0x000000ff05057207 */ /* 0x004fe40001000000 */
[----:B------:R-:W-:-:S03]  /*0ae0*/  SEL R4, R4, RZ, P2 ;  /* 0x000000ff04047207 */ /* 0x000fc60001000000 */
[----:B------:R-:W-:Y:S01]  /*0af0*/  FADD R18, R18, R5 ;  /* 0x0000000512127221 */ /* 0x000fe20000000000 */
[----:B------:R-:W-:Y:S02]  /*0b00*/  VIADD R5, R22, 0x380 ;  /* 0x0000038016057836 */ /* 0x000fe40000000000 */
[----:B------:R-:W-:Y:S02]  /*0b10*/  FADD R17, R17, R4 ;  /* 0x0000000411117221 */ /* 0x000fe40000000000 */
[----:B------:R-:W-:-:S05]  /*0b20*/  IMAD.WIDE R4, R5, 0x4, R24 ;  /* 0x0000000405047825 */ /* 0x000fca00078e0218 */
[----:B------:R1:W2:Y:S01]  /*0b30*/  @P3 LDG.E.128 R8, desc[UR4][R4.64] ;  /* 0x0000000404083981 */ /* 0x0002a2000c1e1d00 */
[----:B------:R-:W-:Y:S01]  /*0b40*/  VIADD R28, R0, 0x1 ;  /* 0x00000001001c7836 */ /* 0x000fe20000000000 */
[C---:B------:R-:W-:Y:S01]  /*0b50*/  ISETP.GT.AND P1, PT, R3.reuse, 0x3d, PT ;  /* 0x0000003d0300780c */ /* 0x040fe20003f24270 */
[C---:B------:R-:W-:Y:S01]  /*0b60*/  VIADD R13, R3.reuse, 0x2 ;  /* 0x00000002030d7836 */ /* 0x040fe20000000000 */
[----:B------:R-:W-:Y:S02]  /*0b70*/  ISETP.GE.AND P4, PT, R3, 0x3e, PT ;  /* 0x0000003e0300780c */ /* 0x000fe40003f86270 */
[C---:B------:R-:W-:Y:S02]  /*0b80*/  LOP3.LUT R23, R28.reuse, R23, RZ, 0xfc, !PT ;  /* 0x000000171c177212 */ /* 0x040fe400078efcff */
[----:B------:R-:W-:Y:S02]  /*0b90*/  ISETP.GE.U32.AND P0, PT, R28, 0x40, PT ;  /* 0x000000401c00780c */ /* 0x000fe40003f06070 */
[----:B------:R-:W-:-:S02]  /*0ba0*/  SEL R28, R13, RZ, !P4 ;  /* 0x000000ff0d1c7207 */ /* 0x000fc40006000000 */
[----:B------:R-:W-:Y:S01]  /*0bb0*/  ISETP.GE.U32.AND P4, PT, R23, 0x40, PT ;  /* 0x000000401700780c */ /* 0x000fe20003f86070 */
[----:B------:R-:W-:Y:S01]  /*0bc0*/  VIADD R23, R21, 0x1 ;  /* 0x0000000115177836 */ /* 0x000fe20000000000 */
[----:B------:R-:W-:Y:S01]  /*0bd0*/  ISETP.GT.AND P5, PT, R3, RZ, !P0 ;  /* 0x000000ff0300720c */ /* 0x000fe200047a4270 */
[----:B------:R-:W-:Y:S01]  /*0be0*/  VIADD R13, R28, 0x40 ;  /* 0x000000401c0d7836 */ /* 0x000fe20000000000 */
[----:B-1----:R-:W-:Y:S02]  /*0bf0*/  SEL R5, R6, RZ, P2 ;  /* 0x000000ff06057207 */ /* 0x002fe40001000000 */
[----:B------:R-:W-:Y:S01]  /*0c00*/  SEL R7, R7, RZ, P2 ;  /* 0x000000ff07077207 */ /* 0x000fe20001000000 */
[----:B------:R-:W-:Y:S01]  /*0c10*/  @!P1 IMAD.MOV R13, RZ, RZ, R28 ;  /* 0x000000ffff0d9224 */ /* 0x000fe200078e021c */
[----:B------:R-:W-:Y:S01]  /*0c20*/  ISETP.GE.U32.AND P1, PT, R23, 0x40, PT ;  /* 0x000000401700780c */ /* 0x000fe20003f26070 */
[----:B------:R-:W-:Y:S02]  /*0c30*/  FADD R26, R26, R5 ;  /* 0x000000051a1a7221 */ /* 0x000fe40000000000 */
[----:B------:R-:W-:Y:S01]  /*0c40*/  FADD R16, R16, R7 ;  /* 0x0000000710107221 */ /* 0x000fe20000000000 */
[----:B------:R-:W-:Y:S01]  /*0c50*/  CS2R R6, SRZ ;  /* 0x0000000000067805 */ /* 0x000fe2000001ff00 */
[----:B------:R-:W-:-:S04]  /*0c60*/  VIADD R29, R22, 0x6080 ;  /* 0x00006080161d7836 */ /* 0x000fc80000000000 */
[----:B------:R-:W-:Y:S01]  /*0c70*/  IMAD.WIDE R28, R29, 0x4, R24 ;  /* 0x000000041d1c7825 */ /* 0x000fe200078e0218 */
[----:B--2---:R-:W-:Y:S02]  /*0c80*/  SEL R4, R9, RZ, P3 ;  /* 0x000000ff09047207 */ /* 0x004fe40001800000 */
[----:B------:R-:W-:Y:S01]  /*0c90*/  SEL R8, R8, RZ, P3 ;  /* 0x000000ff08087207 */ /* 0x000fe20001800000 */
[----:B------:R-:W-:Y:S01]  /*0ca0*/  VIADD R9, R22, 0x5e80 ;  /* 0x00005e8016097836 */ /* 0x000fe20000000000 */
[----:B------:R-:W-:Y:S01]  /*0cb0*/  SEL R10, R10, RZ, P3 ;  /* 0x000000ff0a0a7207 */ /* 0x000fe20001800000 */
[----:B------:R-:W-:Y:S01]  /*0cc0*/  FADD R19, R19, R4 ;  /* 0x0000000413137221 */ /* 0x000fe20000000000 */
[----:B------:R-:W-:Y:S01]  /*0cd0*/  CS2R R4, SRZ ;  /* 0x0000000000047805 */ /* 0x000fe2000001ff00 */
[----:B------:R-:W-:Y:S01]  /*0ce0*/  FADD R27, R27, R8 ;  /* 0x000000081b1b7221 */ /* 0x000fe20000000000 */
[----:B------:R-:W-:Y:S01]  /*0cf0*/  SEL R11, R11, RZ, P3 ;  /* 0x000000ff0b0b7207 */ /* 0x000fe20001800000 */
[----:B------:R-:W-:Y:S01]  /*0d00*/  IMAD.WIDE R8, R9, 0x4, R24 ;  /* 0x0000000409087825 */ /* 0x000fe200078e0218 */
[----:B------:R-:W-:-:S03]  /*0d10*/  ISETP.GT.AND P3, PT, R2, RZ, !P1 ;  /* 0x000000ff0200720c */ /* 0x000fc60004f64270 */
[----:B------:R-:W-:Y:S01]  /*0d20*/  FADD R15, R15, R10 ;  /* 0x0000000a0f0f7221 */ /* 0x000fe20000000000 */
[----:B------:R-:W-:Y:S01]  /*0d30*/  FADD R14, R14, R11 ;  /* 0x0000000b0e0e7221 */ /* 0x000fe20000000000 */
[----:B------:R1:W2:Y:S01]  /*0d40*/  @P5 LDG.E.128 R4, desc[UR4][R8.64] ;  /* 0x0000000408045981 */ /* 0x0002a2000c1e1d00 */
[----:B------:R-:W-:Y:S02]  /*0d50*/  CS2R R10, SRZ ;  /* 0x00000000000a7805 */ /* 0x000fe4000001ff00 */
[----:B-1----:R-:W-:-:S06]  /*0d60*/  CS2R R8, SRZ ;  /* 0x0000000000087805 */ /* 0x002fcc000001ff00 */
[----:B------:R1:W3:Y:S01]  /*0d70*/  @P3 LDG.E.128 R8, desc[UR4][R28.64] ;  /* 0x000000041c083981 */ /* 0x0002e2000c1e1d00 */
[----:B------:R-:W-:Y:S02]  /*0d80*/  LOP3.LUT R12, R23, R12, RZ, 0xfc, !PT ;  /* 0x0000000c170c7212 */ /* 0x000fe400078efcff */
[----:B------:R-:W-:Y:S02]  /*0d90*/  ISETP.GT.AND P0, PT, R3, -0x1, !P0 ;  /* 0xffffffff0300780c */ /* 0x000fe40004704270 */
[----:B------:R-:W-:Y:S02]  /*0da0*/  ISETP.GE.U32.AND P2, PT, R12, 0x40, PT ;  /* 0x000000400c00780c */ /* 0x000fe40003f46070 */
[----:B------:R-:W-:Y:S02]  /*0db0*/  ISETP.GT.AND P1, PT, R2, -0x1, !P1 ;  /* 0xffffffff0200780c */ /* 0x000fe40004f24270 */
[----:B--2---:R-:W-:Y:S02]  /*0dc0*/  SEL R23, R6, RZ, P5 ;  /* 0x000000ff06177207 */ /* 0x004fe40002800000 */
[----:B------:R-:W-:-:S02]  /*0dd0*/  SEL R4, R4, RZ, P5 ;  /* 0x000000ff04047207 */ /* 0x000fc40002800000 */
[----:B------:R-:W-:Y:S02]  /*0de0*/  SEL R5, R5, RZ, P5 ;  /* 0x000000ff05057207 */ /* 0x000fe40002800000 */
[----:B------:R-:W-:Y:S01]  /*0df0*/  SEL R7, R7, RZ, P5 ;  /* 0x000000ff07077207 */ /* 0x000fe20002800000 */
[----:B------:R-:W-:Y:S01]  /*0e00*/  FADD R26, R26, R23 ;  /* 0x000000171a1a7221 */ /* 0x000fe20000000000 */
[----:B------:R-:W-:Y:S02]  /*0e10*/  VIADD R23, R22, 0x6000 ;  /* 0x0000600016177836 */ /* 0x000fe40000000000 */
[----:B------:R-:W-:Y:S01]  /*0e20*/  FADD R17, R17, R4 ;  /* 0x0000000411117221 */ /* 0x000fe20000000000 */
[----:B------:R-:W-:Y:S01]  /*0e30*/  FADD R18, R18, R5 ;  /* 0x0000000512127221 */ /* 0x000fe20000000000 */
[----:B------:R-:W-:Y:S01]  /*0e40*/  FADD R16, R16, R7 ;  /* 0x0000000710107221 */ /* 0x000fe20000000000 */
[----:B------:R-:W-:Y:S02]  /*0e50*/  CS2R R4, SRZ ;  /* 0x0000000000047805 */ /* 0x000fe4000001ff00 */
[----:B------:R-:W-:Y:S01]  /*0e60*/  CS2R R6, SRZ ;  /* 0x0000000000067805 */ /* 0x000fe2000001ff00 */
[----:B-1----:R-:W-:Y:S01]  /*0e70*/  IMAD.WIDE R28, R23, 0x4, R24 ;  /* 0x00000004171c7825 */ /* 0x002fe200078e0218 */
[----:B---3--:R-:W-:-:S02]  /*0e80*/  SEL R12, R9, RZ, P3 ;  /* 0x000000ff090c7207 */ /* 0x008fc40001800000 */
[----:B------:R-:W-:Y:S02]  /*0e90*/  SEL R8, R8, RZ, P3 ;  /* 0x000000ff08087207 */ /* 0x000fe40001800000 */
[----:B------:R-:W-:Y:S02]  /*0ea0*/  SEL R10, R10, RZ, P3 ;  /* 0x000000ff0a0a7207 */ /* 0x000fe40001800000 */
[----:B------:R-:W-:Y:S01]  /*0eb0*/  SEL R11, R11, RZ, P3 ;  /* 0x000000ff0b0b7207 */ /* 0x000fe20001800000 */
[----:B------:R-:W-:Y:S02]  /*0ec0*/  VIADD R23, R22, 0x6200 ;  /* 0x0000620016177836 */ /* 0x000fe40000000000 */
[----:B------:R-:W-:Y:S01]  /*0ed0*/  FADD R12, R19, R12 ;  /* 0x0000000c130c7221 */ /* 0x000fe20000000000 */
[----:B------:R-:W-:Y:S01]  /*0ee0*/  FADD R27, R27, R8 ;  /* 0x000000081b1b7221 */ /* 0x000fe20000000000 */
[----:B------:R-:W-:Y:S01]  /*0ef0*/  FADD R15, R15, R10 ;  /* 0x0000000a0f0f7221 */ /* 0x000fe20000000000 */
[----:B------:R-:W-:Y:S01]  /*0f00*/  FADD R19, R14, R11 ;  /* 0x0000000b0e137221 */ /* 0x000fe20000000000 */
[----:B------:R1:W2:Y:S01]  /*0f10*/  @P0 LDG.E.128 R4, desc[UR4][R28.64] ;  /* 0x000000041c040981 */ /* 0x0002a2000c1e1d00 */
[----:B------:R-:W-:-:S02]  /*0f20*/  CS2R R8, SRZ ;  /* 0x0000000000087805 */ /* 0x000fc4000001ff00 */
[----:B------:R-:W-:Y:S01]  /*0f30*/  CS2R R10, SRZ ;  /* 0x00000000000a7805 */ /* 0x000fe2000001ff00 */
[----:B-1----:R-:W-:-:S05]  /*0f40*/  IMAD.WIDE R28, R23, 0x4, R24 ;  /* 0x00000004171c7825 */ /* 0x002fca00078e0218 */
[----:B------:R-:W3:Y:S01]  /*0f50*/  @P1 LDG.E.128 R8, desc[UR4][R28.64] ;  /* 0x000000041c081981 */ /* 0x000ee2000c1e1d00 */
[----:B------:R-:W-:Y:S02]  /*0f60*/  ISETP.GE.AND P3, PT, R2, 0x3e, PT ;  /* 0x0000003e0200780c */ /* 0x000fe40003f66270 */
[----:B------:R-:W-:-:S04]  /*0f70*/  LEA.HI R20, R20, R20, RZ, 0x6 ;  /* 0x0000001414147211 */ /* 0x000fc800078f30ff */
[----:B------:R-:W-:Y:S02]  /*0f80*/  LOP3.LUT R20, R20, 0xffffffc0, RZ, 0xc0, !PT ;  /* 0xffffffc014147812 */ /* 0x000fe400078ec0ff */
[----:B--2---:R-:W-:Y:S02]  /*0f90*/  SEL R4, R4, RZ, P0 ;  /* 0x000000ff04047207 */ /* 0x004fe40000000000 */
[----:B------:R-:W-:Y:S02]  /*0fa0*/  SEL R5, R5, RZ, P0 ;  /* 0x000000ff05057207 */ /* 0x000fe40000000000 */
[----:B------:R-:W-:Y:S02]  /*0fb0*/  SEL R23, R6, RZ, P0 ;  /* 0x000000ff06177207 */ /* 0x000fe40000000000 */
[----:B------:R-:W-:Y:S02]  /*0fc0*/  SEL R7, R7, RZ, P0 ;  /* 0x000000ff07077207 */ /* 0x000fe40000000000 */
[----:B------:R-:W-:-:S02]  /*0fd0*/  ISETP.GT.AND P0, PT, R2, 0x3d, PT ;  /* 0x0000003d0200780c */ /* 0x000fc40003f04270 */
[----:B---3--:R-:W-:-:S05]  /*0fe0*/  SEL R8, R8, RZ, P1 ;  /* 0x000000ff08087207 */ /* 0x008fca0000800000 */
[----:B------:R-:W-:Y:S01]  /*0ff0*/  FADD R27, R27, R8 ;  /* 0x000000081b1b7221 */ /* 0x000fe20000000000 */
[----:B------:R-:W-:Y:S01]  /*1000*/  VIADD R8, R2, 0x2 ;  /* 0x0000000202087836 */ /* 0x000fe20000000000 */
[----:B------:R-:W-:-:S04]  /*1010*/  SEL R9, R9, RZ, P1 ;  /* 0x000000ff09097207 */ /* 0x000fc80000800000 */
[----:B------:R-:W-:Y:S01]  /*1020*/  SEL R14, R8, RZ, !P3 ;  /* 0x000000ff080e7207 */ /* 0x000fe20005800000 */
[----:B------:R-:W-:-:S04]  /*1030*/  FADD R9, R12, R9 ;  /* 0x000000090c097221 */ /* 0x000fc80000000000 */
[----:B------:R-:W-:Y:S02]  /*1040*/  VIADD R8, R14, 0x40 ;  /* 0x000000400e087836 */ /* 0x000fe40000000000 */
[----:B------:R-:W-:Y:S01]  /*1050*/  @!P0 IMAD.MOV R8, RZ, RZ, R14 ;  /* 0x000000ffff088224 */ /* 0x000fe200078e020e */
[C---:B------:R-:W-:Y:S01]  /*1060*/  ISETP.GT.AND P0, PT, R21.reuse, 0x3d, PT ;  /* 0x0000003d1500780c */ /* 0x040fe20003f04270 */
[C---:B------:R-:W-:Y:S01]  /*1070*/  VIADD R12, R21.reuse, 0x2 ;  /* 0x00000002150c7836 */ /* 0x040fe20000000000 */
[----:B------:R-:W-:Y:S01]  /*1080*/  ISETP.GE.AND P3, PT, R21, 0x3e, PT ;  /* 0x0000003e1500780c */ /* 0x000fe20003f66270 */
[----:B------:R-:W-:Y:S01]  /*1090*/  FADD R26, R26, R23 ;  /* 0x000000171a1a7221 */ /* 0x000fe20000000000 */
[----:B------:R-:W-:Y:S02]  /*10a0*/  VIADD R23, R22, 0x6180 ;  /* 0x0000618016177836 */ /* 0x000fe40000000000 */
[----:B------:R-:W-:Y:S02]  /*10b0*/  SEL R12, R12, RZ, !P3 ;  /* 0x000000ff0c0c7207 */ /* 0x000fe40005800000 */
[----:B------:R-:W-:Y:S01]  /*10c0*/  IMAD.WIDE R28, R23, 0x4, R24 ;  /* 0x00000004171c7825 */ /* 0x000fe200078e0218 */
[----:B------:R-:W-:-:S03]  /*10d0*/  SEL R10, R10, RZ, P1 ;  /* 0x000000ff0a0a7207 */ /* 0x000fc60000800000 */
[----:B------:R-:W-:Y:S02]  /*10e0*/  VIADD R23, R12, 0x40 ;  /* 0x000000400c177836 */ /* 0x000fe40000000000 */
[----:B------:R-:W-:Y:S02]  /*10f0*/  @!P0 IMAD.MOV R23, RZ, RZ, R12 ;  /* 0x000000ffff178224 */ /* 0x000fe400078e020c */
[----:B------:R-:W-:-:S04]  /*1100*/  IMAD.HI R12, R22, 0x2aaaaaab, RZ ;  /* 0x2aaaaaab160c7827 */ /* 0x000fc800078e02ff */
[----:B------:R-:W-:Y:S01]  /*1110*/  FADD R10, R15, R10 ;  /* 0x0000000a0f0a7221 */ /* 0x000fe20000000000 */
[----:B------:R-:W-:-:S04]  /*1120*/  SHF.R.U32.HI R15, RZ, 0x1f, R12 ;  /* 0x0000001fff0f7819 */ /* 0x000fc8000001160c */
[----:B------:R-:W-:-:S05]  /*1130*/  LEA.HI.SX32 R15, R12, R15, 0x14 ;  /* 0x0000000f0c0f7211 */ /* 0x000fca00078fa2ff */
[----:B------:R-:W-:Y:S01]  /*1140*/  IMAD.IADD R15, R15, 0x1, -R20 ;  /* 0x000000010f0f7824 */ /* 0x000fe200078e0a14 */
[----:B------:R-:W-:-:S04]  /*1150*/  ISETP.GT.AND P0, PT, R3, 0x1, PT ;  /* 0x000000010300780c */ /* 0x000fc80003f04270 */
[C---:B------:R-:W-:Y:S01]  /*1160*/  ISETP.GT.AND P5, PT, R15.reuse, 0x3d, PT ;  /* 0x0000003d0f00780c */ /* 0x040fe20003fa4270 */
[C---:B------:R-:W-:Y:S01]  /*1170*/  VIADD R12, R15.reuse, 0x2 ;  /* 0x000000020f0c7836 */ /* 0x040fe20000000000 */
[----:B------:R-:W-:Y:S01]  /*1180*/  ISETP.GE.AND P6, PT, R15, 0x3e, PT ;  /* 0x0000003e0f00780c */ /* 0x000fe20003fc6270 */
[----:B------:R-:W-:Y:S01]  /*1190*/  VIADD R3, R3, 0xffffffff ;  /* 0xffffffff03037836 */ /* 0x000fe20000000000 */
[C---:B------:R-:W-:Y:S01]  /*11a0*/  ISETP.GT.AND P3, PT, R0.reuse, 0x1, PT ;  /* 0x000000010000780c */ /* 0x040fe20003f64270 */
[----:B------:R-:W-:Y:S02]  /*11b0*/  VIADD R0, R0, 0xffffffff ;  /* 0xffffffff00007836 */ /* 0x000fe40000000000 */
[----:B------:R-:W-:Y:S01]  /*11c0*/  FADD R17, R17, R4 ;  /* 0x0000000411117221 */ /* 0x000fe20000000000 */
[----:B------:R-:W-:Y:S01]  /*11d0*/  FADD R18, R18, R5 ;  /* 0x0000000512127221 */ /* 0x000fe20000000000 */
[----:B------:R-:W-:Y:S01]  /*11e0*/  FADD R16, R16, R7 ;  /* 0x0000000710107221 */ /* 0x000fe20000000000 */
[----:B------:R-:W-:-:S02]  /*11f0*/  CS2R R4, SRZ ;  /* 0x0000000000047805 */ /* 0x000fc4000001ff00 */
[----:B------:R-:W-:Y:S02]  /*1200*/  CS2R R6, SRZ ;  /* 0x0000000000067805 */ /* 0x000fe4000001ff00 */
[----:B------:R-:W-:Y:S02]  /*1210*/  SEL R12, R12, RZ, !P6 ;  /* 0x000000ff0c0c7207 */ /* 0x000fe40007000000 */
[----:B------:R-:W-:Y:S02]  /*1220*/  SEL R3, R3, RZ, P0 ;  /* 0x000000ff03037207 */ /* 0x000fe40000000000 */
[----:B------:R-:W-:Y:S01]  /*1230*/  SEL R0, R0, RZ, P3 ;  /* 0x000000ff00007207 */ /* 0x000fe20001800000 */
[----:B------:R-:W-:Y:S01]  /*1240*/  VIADD R14, R12, 0x40 ;  /* 0x000000400c0e7836 */ /* 0x000fe20000000000 */
[----:B------:R-:W2:Y:S01]  /*1250*/  @!P4 LDG.E.128 R4, desc[UR4][R28.64] ;  /* 0x000000041c04c981 */ /* 0x000ea2000c1e1d00 */
[----:B------:R-:W-:Y:S02]  /*1260*/  @!P5 IMAD.MOV R14, RZ, RZ, R12 ;  /* 0x000000ffff0ed224 */ /* 0x000fe400078e020c */
[----:B------:R-:W-:-:S02]  /*1270*/  IMAD R12, R3, R0, RZ ;  /* 0x00000000030c7224 */ /* 0x000fc400078e02ff */
[----:B------:R-:W-:Y:S02]  /*1280*/  IMAD R15, R0, R13, RZ ;  /* 0x0000000d000f7224 */ /* 0x000fe400078e02ff */
[-C--:B------:R-:W-:Y:S02]  /*1290*/  IMAD R0, R13, R14.reuse, R12 ;  /* 0x0000000e0d007224 */ /* 0x080fe400078e020c */
[----:B------:R-:W-:Y:S02]  /*12a0*/  VIADD R13, R22, 0x6380 ;  /* 0x00006380160d7836 */ /* 0x000fe40000000000 */
[----:B------:R-:W-:Y:S01]  /*12b0*/  IMAD R3, R3, R14, R15 ;  /* 0x0000000e03037224 */ /* 0x000fe200078e020f */
[----:B------:R-:W-:Y:S01]  /*12c0*/  CS2R R14, SRZ ;  /* 0x00000000000e7805 */ /* 0x000fe2000001ff00 */
[----:B------:R-:W-:Y:S01]  /*12d0*/  IMAD.WIDE R24, R13, 0x4, R24 ;  /* 0x000000040d187825 */ /* 0x000fe200078e0218 */
[----:B------:R-:W-:-:S06]  /*12e0*/  CS2R R12, SRZ ;  /* 0x00000000000c7805 */ /* 0x000fcc000001ff00 */
[----:B------:R-:W3:Y:S01]  /*12f0*/  @!P2 LDG.E.128 R12, desc[UR4][R24.64] ;  /* 0x00000004180ca981 */ /* 0x000ee2000c1e1d00 */
[C---:B------:R-:W-:Y:S01]  /*1300*/  ISETP.GT.AND P0, PT, R2.reuse, 0x1, PT ;  /* 0x000000010200780c */ /* 0x040fe20003f04270 */
[----:B------:R-:W-:Y:S01]  /*1310*/  VIADD R2, R2, 0xffffffff ;  /* 0xffffffff02027836 */ /* 0x000fe20000000000 */
[C---:B------:R-:W-:Y:S01]  /*1320*/  ISETP.GT.AND P3, PT, R21.reuse, 0x1, PT ;  /* 0x000000011500780c */ /* 0x040fe20003f64270 */
[----:B------:R-:W-:-:S03]  /*1330*/  VIADD R21, R21, 0xffffffff ;  /* 0xffffffff15157836 */ /* 0x000fc60000000000 */
[----:B------:R-:W-:Y:S02]  /*1340*/  SEL R2, R2, RZ, P0 ;  /* 0x000000ff02027207 */ /* 0x000fe40000000000 */
[----:B------:R-:W-:Y:S01]  /*1350*/  SEL R21, R21, RZ, P3 ;  /* 0x000000ff15157207 */ /* 0x000fe20001800000 */
[----:B------:R-:W-:-:S04]  /*1360*/  IMAD.IADD R3, R0, 0x1, -R3 ;  /* 0x0000000100037824 */ /* 0x000fc800078e0a03 */
[----:B------:R-:W-:Y:S02]  /*1370*/  IMAD R0, R2, R21, RZ ;  /* 0x0000001502007224 */ /* 0x000fe400078e02ff */
[----:B------:R-:W-:Y:S02]  /*1380*/  IMAD R21, R21, R8, RZ ;  /* 0x0000000815157224 */ /* 0x000fe400078e02ff */
[-C--:B------:R-:W-:Y:S02]  /*1390*/  IMAD R20, R8, R23.reuse, R0 ;  /* 0x0000001708147224 */ /* 0x080fe400078e0200 */
[----:B------:R-:W-:Y:S01]  /*13a0*/  IMAD R21, R2, R23, R21 ;  /* 0x0000001702157224 */ /* 0x000fe200078e0215 */
[----:B------:R-:W-:-:S03]  /*13b0*/  SEL R0, R11, RZ, P1 ;  /* 0x000000ff0b007207 */ /* 0x000fc60000800000 */
[----:B------:R-:W-:Y:S01]  /*13c0*/  IMAD.IADD R20, R20, 0x1, -R21 ;  /* 0x0000000114147824 */ /* 0x000fe200078e0a15 */
[----:B------:R-:W-:Y:S01]  /*13d0*/  I2FP.F32.S32 R8, R3 ;  /* 0x0000000300087245 */ /* 0x000fe20000201400 */
[----:B------:R-:W-:Y:S01]  /*13e0*/  FADD R19, R19, R0 ;  /* 0x0000000013137221 */ /* 0x000fe20000000000 */
[----:B------:R-:W1:Y:S02]  /*13f0*/  LDC.64 R2, c[0x0][0x218] ;  /* 0x00008600ff027b82 */ /* 0x000e640000000a00 */
[----:B------:R-:W-:Y:S02]  /*1400*/  I2FP.F32.S32 R0, R20 ;  /* 0x0000001400007245 */ /* 0x000fe40000201400 */
[----:B------:R-:W-:Y:S02]  /*1410*/  FSETP.GT.AND P0, PT, |R8|, 8.50705917302346158658e+37, PT ;  /* 0x7e8000000800780b */ /* 0x000fe40003f04200 */
[----:B------:R-:W-:Y:S02]  /*1420*/  FSETP.GT.AND P1, PT, |R0|, 8.50705917302346158658e+37, PT ;  /* 0x7e8000000000780b */ /* 0x000fe40003f24200 */
[----:B------:R-:W-:-:S09]  /*1430*/  FSETP.GEU.AND P3, PT, |R8|, 1.175494350822287508e-38, PT ;  /* 0x008000000800780b */ /* 0x000fd20003f6e200 */
[----:B------:R-:W-:-:S04]  /*1440*/  @P0 FMUL R8, R8, 0.25 ;  /* 0x3e80000008080820 */ /* 0x000fc80000400000 */
[----:B------:R-:W-:-:S06]  /*1450*/  @!P3 FMUL R8, R8, 16777216 ;  /* 0x4b8000000808b820 */ /* 0x000fcc0000400000 */
[----:B------:R-:W4:Y:S01]  /*1460*/  MUFU.RCP R8, R8 ;  /* 0x0000000800087308 */ /* 0x000f220000001000 */
[----:B-1----:R-:W-:Y:S01]  /*1470*/  IMAD.WIDE R2, R22, 0x4, R2 ;  /* 0x0000000416027825 */ /* 0x002fe200078e0202 */
[----:B--2---:R-:W-:Y:S02]  /*1480*/  SEL R4, R4, RZ, !P4 ;  /* 0x000000ff04047207 */ /* 0x004fe40006000000 */
[----:B------:R-:W-:Y:S02]  /*1490*/  SEL R5, R5, RZ, !P4 ;  /* 0x000000ff05057207 */ /* 0x000fe40006000000 */
[----:B------:R-:W-:Y:S02]  /*14a0*/  SEL R11, R6, RZ, !P4 ;  /* 0x000000ff060b7207 */ /* 0x000fe40006000000 */
[----:B------:R-:W-:Y:S02]  /*14b0*/  SEL R7, R7, RZ, !P4 ;  /* 0x000000ff07077207 */ /* 0x000fe40006000000 */
[C---:B------:R-:W-:Y:S01]  /*14c0*/  FSETP.GEU.AND P4, PT, |R0|.reuse, 1.175494350822287508e-38, PT ;  /* 0x008000000000780b */ /* 0x040fe20003f8e200 */
[----:B------:R-:W-:Y:S01]  /*14d0*/  @P1 FMUL R0, R0, 0.25 ;  /* 0x3e80000000001820 */ /* 0x000fe20000400000 */
[----:B------:R-:W-:Y:S01]  /*14e0*/  FADD R6, R26, R11 ;  /* 0x0000000b1a067221 */ /* 0x000fe20000000000 */
[----:B------:R-:W-:Y:S01]  /*14f0*/  FADD R7, R16, R7 ;  /* 0x0000000710077221 */ /* 0x000fe20000000000 */
[----:B------:R-:W-:Y:S01]  /*1500*/  FADD R4, R17, R4 ;  /* 0x0000000411047221 */ /* 0x000fe20000000000 */
[----:B------:R-:W-:-:S08]  /*1510*/  FADD R5, R18, R5 ;  /* 0x0000000512057221 */ /* 0x000fd00000000000 */
[----:B------:R-:W-:Y:S01]  /*1520*/  @!P4 FMUL R0, R0, 16777216 ;  /* 0x4b8000000000c820 */ /* 0x000fe20000400000 */
[----:B---3--:R-:W-:Y:S02]  /*1530*/  SEL R11, R14, RZ, !P2 ;  /* 0x000000ff0e0b7207 */ /* 0x008fe40005000000 */
[----:B------:R-:W-:Y:S02]  /*1540*/  SEL R12, R12, RZ, !P2 ;  /* 0x000000ff0c0c7207 */ /* 0x000fe40005000000 */
[----:B------:R-:W-:Y:S02]  /*1550*/  SEL R16, R13, RZ, !P2 ;  /* 0x000000ff0d107207 */ /* 0x000fe40005000000 */
[----:B------:R-:W-:Y:S01]  /*1560*/  SEL R14, R15, RZ, !P2 ;  /* 0x000000ff0f0e7207 */ /* 0x000fe20005000000 */
[----:B------:R-:W1:Y:S01]  /*1570*/  MUFU.RCP R0, R0 ;  /* 0x0000000000007308 */ /* 0x000e620000001000 */
[----:B------:R-:W-:Y:S01]  /*1580*/  FADD R10, R10, R11 ;  /* 0x0000000b0a0a7221 */ /* 0x000fe20000000000 */
[----:B------:R-:W-:Y:S01]  /*1590*/  FADD R12, R27, R12 ;  /* 0x0000000c1b0c7221 */ /* 0x000fe20000000000 */
[----:B------:R-:W-:Y:S01]  /*15a0*/  FADD R9, R9, R16 ;  /* 0x0000001009097221 */ /* 0x000fe20000000000 */
[----:B------:R-:W-:Y:S01]  /*15b0*/  FADD R11, R19, R14 ;  /* 0x0000000e130b7221 */ /* 0x000fe20000000000 */
[----:B------:R-:W-:Y:S01]  /*15c0*/  @P0 FMUL R4, R4, 0.25 ;  /* 0x3e80000004040820 */ /* 0x000fe20000400000 */
[----:B------:R-:W-:Y:S01]  /*15d0*/  @P0 FMUL R5, R5, 0.25 ;  /* 0x3e80000005050820 */ /* 0x000fe20000400000 */
[----:B------:R-:W-:Y:S01]  /*15e0*/  @P0 FMUL R6, R6, 0.25 ;  /* 0x3e80000006060820 */ /* 0x000fe20000400000 */
[----:B------:R-:W-:Y:S01]  /*15f0*/  @P0 FMUL R7, R7, 0.25 ;  /* 0x3e80000007070820 */ /* 0x000fe20000400000 */
[----:B------:R-:W-:Y:S01]  /*1600*/  @P1 FMUL R12, R12, 0.25 ;  /* 0x3e8000000c0c1820 */ /* 0x000fe20000400000 */
[----:B------:R-:W-:Y:S01]  /*1610*/  @P1 FMUL R9, R9, 0.25 ;  /* 0x3e80000009091820 */ /* 0x000fe20000400000 */
[----:B------:R-:W-:Y:S01]  /*1620*/  @P1 FMUL R10, R10, 0.25 ;  /* 0x3e8000000a0a1820 */ /* 0x000fe20000400000 */
[----:B------:R-:W-:Y:S01]  /*1630*/  @P1 FMUL R11, R11, 0.25 ;  /* 0x3e8000000b0b1820 */ /* 0x000fe20000400000 */
[----:B------:R-:W-:Y:S01]  /*1640*/  @!P3 FMUL R4, R4, 16777216 ;  /* 0x4b8000000404b820 */ /* 0x000fe20000400000 */
[----:B------:R-:W-:Y:S01]  /*1650*/  @!P3 FMUL R5, R5, 16777216 ;  /* 0x4b8000000505b820 */ /* 0x000fe20000400000 */
[----:B------:R-:W-:Y:S01]  /*1660*/  @!P3 FMUL R6, R6, 16777216 ;  /* 0x4b8000000606b820 */ /* 0x000fe20000400000 */
[----:B------:R-:W-:Y:S01]  /*1670*/  @!P3 FMUL R7, R7, 16777216 ;  /* 0x4b8000000707b820 */ /* 0x000fe20000400000 */
[----:B------:R-:W-:Y:S01]  /*1680*/  @!P4 FMUL R12, R12, 16777216 ;  /* 0x4b8000000c0cc820 */ /* 0x000fe20000400000 */
[----:B------:R-:W-:Y:S01]  /*1690*/  @!P4 FMUL R9, R9, 16777216 ;  /* 0x4b8000000909c820 */ /* 0x000fe20000400000 */
[----:B------:R-:W-:Y:S01]  /*16a0*/  @!P4 FMUL R10, R10, 16777216 ;  /* 0x4b8000000a0ac820 */ /* 0x000fe20000400000 */
[----:B------:R-:W-:Y:S01]  /*16b0*/  @!P4 FMUL R11, R11, 16777216 ;  /* 0x4b8000000b0bc820 */ /* 0x000fe20000400000 */
[C---:B----4-:R-:W-:Y:S01]  /*16c0*/  FMUL R4, R8.reuse, R4 ;  /* 0x0000000408047220 */ /* 0x050fe20000400000 */
[C---:B------:R-:W-:Y:S01]  /*16d0*/  FMUL R5, R8.reuse, R5 ;  /* 0x0000000508057220 */ /* 0x040fe20000400000 */
[C---:B------:R-:W-:Y:S01]  /*16e0*/  FMUL R6, R8.reuse, R6 ;  /* 0x0000000608067220 */ /* 0x040fe20000400000 */
[----:B------:R-:W-:Y:S01]  /*16f0*/  FMUL R7, R8, R7 ;  /* 0x0000000708077220 */ /* 0x000fe20000400000 */
[C---:B-1----:R-:W-:Y:S01]  /*1700*/  FMUL R8, R0.reuse, R12 ;  /* 0x0000000c00087220 */ /* 0x042fe20000400000 */
[C---:B------:R-:W-:Y:S01]  /*1710*/  FMUL R9, R0.reuse, R9 ;  /* 0x0000000900097220 */ /* 0x040fe20000400000 */
[C---:B------:R-:W-:Y:S01]  /*1720*/  FMUL R10, R0.reuse, R10 ;  /* 0x0000000a000a7220 */ /* 0x040fe20000400000 */
[----:B------:R-:W-:Y:S01]  /*1730*/  FMUL R11, R0, R11 ;  /* 0x0000000b000b7220 */ /* 0x000fe20000400000 */
[----:B------:R-:W-:Y:S04]  /*1740*/  STG.E.128 desc[UR4][R2.64], R4 ;  /* 0x0000000402007986 */ /* 0x000fe8000c101d04 */
[----:B------:R-:W-:Y:S01]  /*1750*/  STG.E.128 desc[UR4][R2.64+0x800], R8 ;  /* 0x0008000802007986 */ /* 0x000fe2000c101d04 */
[----:B------:R-:W-:Y:S05]  /*1760*/  EXIT ;  /* 0x000000000000794d */ /* 0x000fea0003800000 */
.L_x_0:
[----:B------:R-:W-:-:S00]  /*1770*/  BRA `(.L_x_0) ;  /* 0xfffffffc00fc7947 */ /* 0x000fc0000383ffff */
[----:B------:R-:W-:-:S00]  /*1780*/  NOP ;  /* 0x0000000000007918 */ /* 0x000fc00000000000 */
[----:B------:R-:W-:-:S00]  /*1790*/  NOP ;  /* 0x0000000000007918 */ /* 0x000fc00000000000 */
[----:B------:R-:W-:-:S00]  /*17a0*/  NOP ;  /* 0x0000000000007918 */ /* 0x000fc00000000000 */
[----:B------:R-:W-:-:S00]  /*17b0*/  NOP ;  /* 0x0000000000007918 */ /* 0x000fc00000000000 */
[----:B------:R-:W-:-:S00]  /*17c0*/  NOP ;  /* 0x0000000000007918 */ /* 0x000fc00000000000 */
[----:B------:R-:W-:-:S00]  /*17d0*/  NOP ;  /* 0x0000000000007918 */ /* 0x000fc00000000000 */
[----:B------:R-:W-:-:S00]  /*17e0*/  NOP ;  /* 0x0000000000007918 */ /* 0x000fc00000000000 */
[----:B------:R-:W-:-:S00]  /*17f0*/  NOP ;  /* 0x0000000000007918 */ /* 0x000fc00000000000 */
.L_x_1:


//--------------------- .nv.constant0.triton_poi_fused_avg_pool2d_5 --------------------------
	.section	.nv.constant0.triton_poi_fused_avg_pool2d_5,"a",@progbits
	.sectionflags	@""
	.align	4
.nv.constant0.triton_poi_fused_avg_pool2d_5:
	.zero		548
